//
// Generated by NVIDIA NVVM Compiler
//
// Compiler Build ID: CL-36424714
// Cuda compilation tools, release 13.0, V13.0.88
// Based on NVVM 20.0.0
//

.version 9.0
.target sm_100
.address_size 64

	// .globl	_Z18infiniteLoopKernelv

.visible .entry _Z18infiniteLoopKernelv()
{



}


// ===== COMPILED SASS (sm_100) =====

	.target	sm_100

	.elftype	@"ET_EXEC"


//--------------------- .note.nv.tkinfo           --------------------------
	.section	.note.nv.tkinfo,"",@"SHT_NOTE"
	.sectionflags	@"SHF_NOTE_NV_TKINFO"
	.tkinfo
        /*0018*/ 	.word	0x00000002
        /*0030*/ 	.string	""
        /*0030*/ 	.string	"ptxas"
        /*0030*/ 	.string	"Cuda compilation tools, release 13.0, V13.0.88"
        /*0030*/ 	.string	"Build cuda_13.0.r13.0/compiler.36424714_0"
        /*0030*/ 	.string	"-arch sm_100 -m 64 "



//--------------------- .note.nv.cuinfo           --------------------------
	.section	.note.nv.cuinfo,"",@"SHT_NOTE"
	.sectionflags	@"SHF_NOTE_NV_CUINFO"
        /*0018*/ 	.short	0x0002
        /*001a*/ 	.short	0x0064
        /*001c*/ 	.short	0x0082
	.zero		2


//--------------------- .nv.info                  --------------------------
	.section	.nv.info,"",@"SHT_CUDA_INFO"
	.align	4


	//----- nvinfo : EIATTR_REGCOUNT
	.align		4
        /*0000*/ 	.byte	0x04, 0x2f
        /*0002*/ 	.short	(.L_1 - .L_0)
	.align		4
.L_0:
        /*0004*/ 	.word	index@(_Z18infiniteLoopKernelv)
        /*0008*/ 	.word	0x00000004


	//----- nvinfo : EIATTR_FRAME_SIZE
	.align		4
.L_1:
        /*000c*/ 	.byte	0x04, 0x11
        /*000e*/ 	.short	(.L_3 - .L_2)
	.align		4
.L_2:
        /*0010*/ 	.word	index@(_Z18infiniteLoopKernelv)
        /*0014*/ 	.word	0x00000000


	//----- nvinfo : EIATTR_MIN_STACK_SIZE
	.align		4
.L_3:
        /*0018*/ 	.byte	0x04, 0x12
        /*001a*/ 	.short	(.L_5 - .L_4)
	.align		4
.L_4:
        /*001c*/ 	.word	index@(_Z18infiniteLoopKernelv)
        /*0020*/ 	.word	0x00000000
.L_5:


//--------------------- .nv.compat                --------------------------
	.section	.nv.compat,"",@"SHT_CUDA_COMPAT_INFO"
	.align	4
        /*0000*/ 	.byte	0x02, 0x09, 0x00, 0x00, 0x02, 0x02, 0x01, 0x00, 0x02, 0x05, 0x05, 0x00, 0x03, 0x07, 0x01, 0x01
        /*0010*/ 	.byte	0x02, 0x03, 0x00, 0x00, 0x02, 0x06, 0x01, 0x00, 0x04, 0x0b, 0x08, 0x00, 0x09, 0x00, 0x00, 0x00
        /*0020*/ 	.byte	0x00, 0x00, 0x00, 0x00


//--------------------- .nv.info._Z18infiniteLoopKernelv --------------------------
	.section	.nv.info._Z18infiniteLoopKernelv,"",@"SHT_CUDA_INFO"
	.sectionflags	@""
	.align	4


	//----- nvinfo : EIATTR_CUDA_API_VERSION
	.align		4
        /*0000*/ 	.byte	0x04, 0x37
        /*0002*/ 	.short	(.L_7 - .L_6)
.L_6:
        /*0004*/ 	.word	0x00000082


	//----- nvinfo : EIATTR_SPARSE_MMA_MASK
	.align		4
.L_7:
        /*0008*/ 	.byte	0x03, 0x50
        /*000a*/ 	.short	0x0000


	//----- nvinfo : EIATTR_MAXREG_COUNT
	.align		4
        /*000c*/ 	.byte	0x03, 0x1b
        /*000e*/ 	.short	0x00ff


	//----- nvinfo : EIATTR_MERCURY_ISA_VERSION
	.align		4
        /*0010*/ 	.byte	0x03, 0x5f
        /*0012*/ 	.short	0x0101


	//----- nvinfo : EIATTR_VRC_CTA_INIT_COUNT
	.align		4
        /*0014*/ 	.byte	0x02, 0x4a
	.zero		1
	.zero		1


	//----- nvinfo : EIATTR_EXIT_INSTR_OFFSETS
	.align		4
        /*0018*/ 	.byte	0x04, 0x1c
        /*001a*/ 	.short	(.L_9 - .L_8)


	//   ....[0]....
.L_8:
        /*001c*/ 	.word	0x00000010


	//----- nvinfo : EIATTR_SW_WAR
	.align		4
.L_9:
        /*0020*/ 	.byte	0x04, 0x36
        /*0022*/ 	.short	(.L_11 - .L_10)
.L_10:
        /*0024*/ 	.word	0x00000008
.L_11:


//--------------------- .nv.callgraph             --------------------------
	.section	.nv.callgraph,"",@"SHT_CUDA_CALLGRAPH"
	.align	4
	.sectionentsize	8
	.align		4
        /*0000*/ 	.word	0x00000000
	.align		4
        /*0004*/ 	.word	0xffffffff
	.align		4
        /*0008*/ 	.word	0x00000000
	.align		4
        /*000c*/ 	.word	0xfffffffe
	.align		4
        /*0010*/ 	.word	0x00000000
	.align		4
        /*0014*/ 	.word	0xfffffffd
	.align		4
        /*0018*/ 	.word	0x00000000
	.align		4
        /*001c*/ 	.word	0xfffffffc


//--------------------- .text._Z18infiniteLoopKernelv --------------------------
	.section	.text._Z18infiniteLoopKernelv,"ax",@progbits
	.align	128
        .global         _Z18infiniteLoopKernelv
        .type           _Z18infiniteLoopKernelv,@function
        .size           _Z18infiniteLoopKernelv,(.L_x_1 - _Z18infiniteLoopKernelv)
        .other          _Z18infiniteLoopKernelv,@"STO_CUDA_ENTRY STV_DEFAULT"
_Z18infiniteLoopKernelv:
.text._Z18infiniteLoopKernelv:
[----:B------:R-:W-:Y:S01]  /*0000*/  LDC R1, c[0x0][0x37c] ;  /* 0x0000df00ff017b82 */ /* 0x000fe20000000800 */
[----:B------:R-:W-:Y:S05]  /*0010*/  EXIT ;  /* 0x000000000000794d */ /* 0x000fea0003800000 */
.L_x_0:
[----:B------:R-:W-:-:S00]  /*0020*/  BRA `(.L_x_0) ;  /* 0xfffffffc00fc7947 */ /* 0x000fc0000383ffff */
[----:B------:R-:W-:-:S00]  /*0030*/  NOP ;  /* 0x0000000000007918 */ /* 0x000fc00000000000 */
        /* <DEDUP_REMOVED lines=12> */
.L_x_1:


//--------------------- .nv.shared.reserved.0     --------------------------
	.section	.nv.shared.reserved.0,"aw",@nobits
	.weak		__nv_reservedSMEM_offset_0_alias
	.size		__nv_reservedSMEM_offset_0_alias, 0, 64
	.other		__nv_reservedSMEM_offset_0_alias,@"STO_CUDA_RESERVED_SHARED STV_DEFAULT"
__nv_reservedSMEM_offset_0_alias:
	.zero		0
	.zero		64


//--------------------- .nv.constant0._Z18infiniteLoopKernelv --------------------------
	.section	.nv.constant0._Z18infiniteLoopKernelv,"a",@progbits
	.sectionflags	@""
	.align	4
.nv.constant0._Z18infiniteLoopKernelv:
	.zero		896


//--------------------- SYMBOLS --------------------------

	.type		.nv.reservedSmem.offset0,@object
	.size		.nv.reservedSmem.offset0,0x4
